//
// Generated by NVIDIA NVVM Compiler
//
// Compiler Build ID: CL-36424714
// Cuda compilation tools, release 13.0, V13.0.88
// Based on NVVM 20.0.0
//

.version 9.0
.target sm_100
.address_size 64

	// .globl	_Z20matrixMultiplicationPfS_S_

.visible .entry _Z20matrixMultiplicationPfS_S_(
	.param .u64 .ptr .align 1 _Z20matrixMultiplicationPfS_S__param_0,
	.param .u64 .ptr .align 1 _Z20matrixMultiplicationPfS_S__param_1,
	.param .u64 .ptr .align 1 _Z20matrixMultiplicationPfS_S__param_2
)
{
	.reg .pred 	%p<5>;
	.reg .b32 	%r<18>;
	.reg .b32 	%f<28>;
	.reg .b64 	%rd<18>;

	ld.param.u64 	%rd6, [_Z20matrixMultiplicationPfS_S__param_0];
	ld.param.u64 	%rd7, [_Z20matrixMultiplicationPfS_S__param_1];
	ld.param.u64 	%rd8, [_Z20matrixMultiplicationPfS_S__param_2];
	mov.u32 	%r7, %ctaid.x;
	mov.u32 	%r8, %ntid.x;
	mov.u32 	%r9, %tid.x;
	mad.lo.s32 	%r16, %r7, %r8, %r9;
	mov.u32 	%r10, %ctaid.y;
	mov.u32 	%r11, %ntid.y;
	mov.u32 	%r12, %tid.y;
	mad.lo.s32 	%r2, %r10, %r11, %r12;
	setp.gt.u32 	%p1, %r2, 4095;
	setp.gt.s32 	%p2, %r16, 4095;
	or.pred  	%p3, %p1, %p2;
	@%p3 bra 	$L__BB0_3;
	cvta.to.global.u64 	%rd9, %rd8;
	shl.b32 	%r14, %r2, 12;
	add.s32 	%r15, %r14, %r16;
	mul.wide.s32 	%rd10, %r15, 4;
	add.s64 	%rd1, %rd9, %rd10;
	ld.global.f32 	%f27, [%rd1];
	mul.wide.u32 	%rd11, %r14, 4;
	cvta.to.global.u64 	%rd12, %rd6;
	add.s64 	%rd13, %rd11, %rd12;
	add.s64 	%rd17, %rd13, 16;
	cvta.to.global.u64 	%rd14, %rd7;
	add.s64 	%rd3, %rd14, 65536;
	mov.b32 	%r17, 0;
$L__BB0_2:
	mul.wide.s32 	%rd15, %r16, 4;
	add.s64 	%rd16, %rd3, %rd15;
	ld.global.f32 	%f4, [%rd17+-16];
	ld.global.f32 	%f5, [%rd16+-65536];
	fma.rn.f32 	%f6, %f4, %f5, %f27;
	st.global.f32 	[%rd1], %f6;
	ld.global.f32 	%f7, [%rd17+-12];
	ld.global.f32 	%f8, [%rd16+-49152];
	fma.rn.f32 	%f9, %f7, %f8, %f6;
	st.global.f32 	[%rd1], %f9;
	ld.global.f32 	%f10, [%rd17+-8];
	ld.global.f32 	%f11, [%rd16+-32768];
	fma.rn.f32 	%f12, %f10, %f11, %f9;
	st.global.f32 	[%rd1], %f12;
	ld.global.f32 	%f13, [%rd17+-4];
	ld.global.f32 	%f14, [%rd16+-16384];
	fma.rn.f32 	%f15, %f13, %f14, %f12;
	st.global.f32 	[%rd1], %f15;
	ld.global.f32 	%f16, [%rd17];
	ld.global.f32 	%f17, [%rd16];
	fma.rn.f32 	%f18, %f16, %f17, %f15;
	st.global.f32 	[%rd1], %f18;
	ld.global.f32 	%f19, [%rd17+4];
	ld.global.f32 	%f20, [%rd16+16384];
	fma.rn.f32 	%f21, %f19, %f20, %f18;
	st.global.f32 	[%rd1], %f21;
	ld.global.f32 	%f22, [%rd17+8];
	ld.global.f32 	%f23, [%rd16+32768];
	fma.rn.f32 	%f24, %f22, %f23, %f21;
	st.global.f32 	[%rd1], %f24;
	ld.global.f32 	%f25, [%rd17+12];
	ld.global.f32 	%f26, [%rd16+49152];
	fma.rn.f32 	%f27, %f25, %f26, %f24;
	st.global.f32 	[%rd1], %f27;
	add.s32 	%r17, %r17, 8;
	add.s64 	%rd17, %rd17, 32;
	add.s32 	%r16, %r16, 32768;
	setp.ne.s32 	%p4, %r17, 4096;
	@%p4 bra 	$L__BB0_2;
$L__BB0_3:
	ret;

}


// ===== COMPILED SASS (sm_100) =====

	.target	sm_100

	.elftype	@"ET_EXEC"


//--------------------- .note.nv.tkinfo           --------------------------
	.section	.note.nv.tkinfo,"",@"SHT_NOTE"
	.sectionflags	@"SHF_NOTE_NV_TKINFO"
	.tkinfo
        /*0018*/ 	.word	0x00000002
        /*0030*/ 	.string	""
        /*0030*/ 	.string	"ptxas"
        /*0030*/ 	.string	"Cuda compilation tools, release 13.0, V13.0.88"
        /*0030*/ 	.string	"Build cuda_13.0.r13.0/compiler.36424714_0"
        /*0030*/ 	.string	"-arch sm_100 -m 64 "



//--------------------- .note.nv.cuinfo           --------------------------
	.section	.note.nv.cuinfo,"",@"SHT_NOTE"
	.sectionflags	@"SHF_NOTE_NV_CUINFO"
        /*0018*/ 	.short	0x0002
        /*001a*/ 	.short	0x0064
        /*001c*/ 	.short	0x0082
	.zero		2


//--------------------- .nv.info                  --------------------------
	.section	.nv.info,"",@"SHT_CUDA_INFO"
	.align	4


	//----- nvinfo : EIATTR_REGCOUNT
	.align		4
        /*0000*/ 	.byte	0x04, 0x2f
        /*0002*/ 	.short	(.L_1 - .L_0)
	.align		4
.L_0:
        /*0004*/ 	.word	index@(_Z20matrixMultiplicationPfS_S_)
        /*0008*/ 	.word	0x00000018


	//----- nvinfo : EIATTR_FRAME_SIZE
	.align		4
.L_1:
        /*000c*/ 	.byte	0x04, 0x11
        /*000e*/ 	.short	(.L_3 - .L_2)
	.align		4
.L_2:
        /*0010*/ 	.word	index@(_Z20matrixMultiplicationPfS_S_)
        /*0014*/ 	.word	0x00000000


	//----- nvinfo : EIATTR_MIN_STACK_SIZE
	.align		4
.L_3:
        /*0018*/ 	.byte	0x04, 0x12
        /*001a*/ 	.short	(.L_5 - .L_4)
	.align		4
.L_4:
        /*001c*/ 	.word	index@(_Z20matrixMultiplicationPfS_S_)
        /*0020*/ 	.word	0x00000000
.L_5:


//--------------------- .nv.compat                --------------------------
	.section	.nv.compat,"",@"SHT_CUDA_COMPAT_INFO"
	.align	4
        /*0000*/ 	.byte	0x02, 0x09, 0x00, 0x00, 0x02, 0x02, 0x01, 0x00, 0x02, 0x05, 0x05, 0x00, 0x03, 0x07, 0x01, 0x01
        /*0010*/ 	.byte	0x02, 0x03, 0x00, 0x00, 0x02, 0x06, 0x01, 0x00, 0x04, 0x0b, 0x08, 0x00, 0x09, 0x00, 0x00, 0x00
        /*0020*/ 	.byte	0x00, 0x00, 0x00, 0x00


//--------------------- .nv.info._Z20matrixMultiplicationPfS_S_ --------------------------
	.section	.nv.info._Z20matrixMultiplicationPfS_S_,"",@"SHT_CUDA_INFO"
	.sectionflags	@""
	.align	4


	//----- nvinfo : EIATTR_CUDA_API_VERSION
	.align		4
        /*0000*/ 	.byte	0x04, 0x37
        /*0002*/ 	.short	(.L_7 - .L_6)
.L_6:
        /*0004*/ 	.word	0x00000082


	//----- nvinfo : EIATTR_KPARAM_INFO
	.align		4
.L_7:
        /*0008*/ 	.byte	0x04, 0x17
        /*000a*/ 	.short	(.L_9 - .L_8)
.L_8:
        /*000c*/ 	.word	0x00000000
        /*0010*/ 	.short	0x0002
        /*0012*/ 	.short	0x0010
        /*0014*/ 	.byte	0x00, 0xf5, 0x21, 0x00


	//----- nvinfo : EIATTR_KPARAM_INFO
	.align		4
.L_9:
        /*0018*/ 	.byte	0x04, 0x17
        /*001a*/ 	.short	(.L_11 - .L_10)
.L_10:
        /*001c*/ 	.word	0x00000000
        /*0020*/ 	.short	0x0001
        /*0022*/ 	.short	0x0008
        /*0024*/ 	.byte	0x00, 0xf5, 0x21, 0x00


	//----- nvinfo : EIATTR_KPARAM_INFO
	.align		4
.L_11:
        /*0028*/ 	.byte	0x04, 0x17
        /*002a*/ 	.short	(.L_13 - .L_12)
.L_12:
        /*002c*/ 	.word	0x00000000
        /*0030*/ 	.short	0x0000
        /*0032*/ 	.short	0x0000
        /*0034*/ 	.byte	0x00, 0xf5, 0x21, 0x00


	//----- nvinfo : EIATTR_SPARSE_MMA_MASK
	.align		4
.L_13:
        /*0038*/ 	.byte	0x03, 0x50
        /*003a*/ 	.short	0x0000


	//----- nvinfo : EIATTR_MAXREG_COUNT
	.align		4
        /*003c*/ 	.byte	0x03, 0x1b
        /*003e*/ 	.short	0x00ff


	//----- nvinfo : EIATTR_MERCURY_ISA_VERSION
	.align		4
        /*0040*/ 	.byte	0x03, 0x5f
        /*0042*/ 	.short	0x0101


	//----- nvinfo : EIATTR_VRC_CTA_INIT_COUNT
	.align		4
        /*0044*/ 	.byte	0x02, 0x4a
	.zero		1
	.zero		1


	//----- nvinfo : EIATTR_EXIT_INSTR_OFFSETS
	.align		4
        /*0048*/ 	.byte	0x04, 0x1c
        /*004a*/ 	.short	(.L_15 - .L_14)


	//   ....[0]....
.L_14:
        /*004c*/ 	.word	0x000000b0


	//   ....[1]....
        /*0050*/ 	.word	0x00001110


	//----- nvinfo : EIATTR_CBANK_PARAM_SIZE
	.align		4
.L_15:
        /*0054*/ 	.byte	0x03, 0x19
        /*0056*/ 	.short	0x0018


	//----- nvinfo : EIATTR_PARAM_CBANK
	.align		4
        /*0058*/ 	.byte	0x04, 0x0a
        /*005a*/ 	.short	(.L_17 - .L_16)
	.align		4
.L_16:
        /*005c*/ 	.word	index@(.nv.constant0._Z20matrixMultiplicationPfS_S_)
        /*0060*/ 	.short	0x0380
        /*0062*/ 	.short	0x0018


	//----- nvinfo : EIATTR_SW_WAR
	.align		4
.L_17:
        /*0064*/ 	.byte	0x04, 0x36
        /*0066*/ 	.short	(.L_19 - .L_18)
.L_18:
        /*0068*/ 	.word	0x00000008
.L_19:


//--------------------- .nv.callgraph             --------------------------
	.section	.nv.callgraph,"",@"SHT_CUDA_CALLGRAPH"
	.align	4
	.sectionentsize	8
	.align		4
        /*0000*/ 	.word	0x00000000
	.align		4
        /*0004*/ 	.word	0xffffffff
	.align		4
        /*0008*/ 	.word	0x00000000
	.align		4
        /*000c*/ 	.word	0xfffffffe
	.align		4
        /*0010*/ 	.word	0x00000000
	.align		4
        /*0014*/ 	.word	0xfffffffd
	.align		4
        /*0018*/ 	.word	0x00000000
	.align		4
        /*001c*/ 	.word	0xfffffffc


//--------------------- .text._Z20matrixMultiplicationPfS_S_ --------------------------
	.section	.text._Z20matrixMultiplicationPfS_S_,"ax",@progbits
	.align	128
        .global         _Z20matrixMultiplicationPfS_S_
        .type           _Z20matrixMultiplicationPfS_S_,@function
        .size           _Z20matrixMultiplicationPfS_S_,(.L_x_2 - _Z20matrixMultiplicationPfS_S_)
        .other          _Z20matrixMultiplicationPfS_S_,@"STO_CUDA_ENTRY STV_DEFAULT"
_Z20matrixMultiplicationPfS_S_:
.text._Z20matrixMultiplicationPfS_S_:
[----:B------:R-:W-:Y:S01]  /*0000*/  LDC R1, c[0x0][0x37c] ;  /* 0x0000df00ff017b82 */ /* 0x000fe20000000800 */
[----:B------:R-:W0:Y:S07]  /*0010*/  S2R R0, SR_TID.X ;  /* 0x0000000000007919 */ /* 0x000e2e0000002100 */
[----:B------:R-:W0:Y:S01]  /*0020*/  S2UR UR4, SR_CTAID.X ;  /* 0x00000000000479c3 */ /* 0x000e220000002500 */
[----:B------:R-:W1:Y:S07]  /*0030*/  S2R R3, SR_TID.Y ;  /* 0x0000000000037919 */ /* 0x000e6e0000002200 */
[----:B------:R-:W0:Y:S08]  /*0040*/  LDC R9, c[0x0][0x360] ;  /* 0x0000d800ff097b82 */ /* 0x000e300000000800 */
[----:B------:R-:W1:Y:S08]  /*0050*/  S2UR UR5, SR_CTAID.Y ;  /* 0x00000000000579c3 */ /* 0x000e700000002600 */
[----:B------:R-:W1:Y:S01]  /*0060*/  LDC R2, c[0x0][0x364] ;  /* 0x0000d900ff027b82 */ /* 0x000e620000000800 */
[----:B0-----:R-:W-:-:S05]  /*0070*/  IMAD R9, R9, UR4, R0 ;  /* 0x0000000409097c24 */ /* 0x001fca000f8e0200 */
[----:B------:R-:W-:Y:S01]  /*0080*/  ISETP.GT.AND P0, PT, R9, 0xfff, PT ;  /* 0x00000fff0900780c */ /* 0x000fe20003f04270 */
[----:B-1----:R-:W-:-:S05]  /*0090*/  IMAD R0, R2, UR5, R3 ;  /* 0x0000000502007c24 */ /* 0x002fca000f8e0203 */
[----:B------:R-:W-:-:S13]  /*00a0*/  ISETP.GT.U32.OR P0, PT, R0, 0xfff, P0 ;  /* 0x00000fff0000780c */ /* 0x000fda0000704470 */
[----:B------:R-:W-:Y:S05]  /*00b0*/  @P0 EXIT ;  /* 0x000000000000094d */ /* 0x000fea0003800000 */
[----:B------:R-:W0:Y:S01]  /*00c0*/  LDCU.64 UR4, c[0x0][0x388] ;  /* 0x00007100ff0477ac */ /* 0x000e220008000a00 */
[----:B------:R-:W1:Y:S01]  /*00d0*/  LDC.64 R4, c[0x0][0x390] ;  /* 0x0000e400ff047b82 */ /* 0x000e620000000a00 */
[----:B------:R-:W-:Y:S01]  /*00e0*/  SHF.L.U32 R0, R0, 0xc, RZ ;  /* 0x0000000c00007819 */ /* 0x000fe200000006ff */
[----:B------:R-:W2:Y:S03]  /*00f0*/  LDCU.64 UR6, c[0x0][0x358] ;  /* 0x00006b00ff0677ac */ /* 0x000ea60008000a00 */
[----:B------:R-:W-:-:S03]  /*0100*/  IADD3 R11, PT, PT, R9, R0, RZ ;  /* 0x00000000090b7210 */ /* 0x000fc60007ffe0ff */
[----:B------:R-:W3:Y:S01]  /*0110*/  LDC.64 R6, c[0x0][0x380] ;  /* 0x0000e000ff067b82 */ /* 0x000ee20000000a00 */
[----:B0-----:R-:W-:-:S04]  /*0120*/  UIADD3 UR4, UP0, UPT, UR4, 0x10000, URZ ;  /* 0x0001000004047890 */ /* 0x001fc8000ff1e0ff */
[----:B------:R-:W-:Y:S02]  /*0130*/  UIADD3.X UR5, UPT, UPT, URZ, UR5, URZ, UP0, !UPT ;  /* 0x00000005ff057290 */ /* 0x000fe400087fe4ff */
[----:B------:R-:W-:Y:S01]  /*0140*/  MOV R2, UR4 ;  /* 0x0000000400027c02 */ /* 0x000fe20008000f00 */
[----:B-1----:R-:W-:-:S03]  /*0150*/  IMAD.WIDE R4, R11, 0x4, R4 ;  /* 0x000000040b047825 */ /* 0x002fc600078e0204 */
[----:B------:R-:W-:Y:S01]  /*0160*/  MOV R3, UR5 ;  /* 0x0000000500037c02 */ /* 0x000fe20008000f00 */
[----:B---3--:R-:W-:Y:S02]  /*0170*/  IMAD.WIDE.U32 R6, R0, 0x4, R6 ;  /* 0x0000000400067825 */ /* 0x008fe400078e0006 */
[----:B--2---:R-:W2:Y:S02]  /*0180*/  LDG.E R0, desc[UR6][R4.64] ;  /* 0x0000000604007981 */ /* 0x004ea4000c1e1900 */
[----:B------:R-:W-:Y:S02]  /*0190*/  IMAD.WIDE R10, R9, 0x4, R2 ;  /* 0x00000004090a7825 */ /* 0x000fe400078e0202 */
[----:B------:R-:W2:Y:S04]  /*01a0*/  LDG.E R13, desc[UR6][R6.64] ;  /* 0x00000006060d7981 */ /* 0x000ea8000c1e1900 */
[----:B------:R-:W2:Y:S02]  /*01b0*/  LDG.E R8, desc[UR6][R10.64+-0x10000] ;  /* 0xff0000060a087981 */ /* 0x000ea4000c1e1900 */
[----:B--2---:R-:W-:-:S05]  /*01c0*/  FFMA R13, R13, R8, R0 ;  /* 0x000000080d0d7223 */ /* 0x004fca0000000000 */
[----:B------:R0:W-:Y:S04]  /*01d0*/  STG.E desc[UR6][R4.64], R13 ;  /* 0x0000000d04007986 */ /* 0x0001e8000c101906 */
        /* <DEDUP_REMOVED lines=8> */
[----:B------:R-:W0:Y:S04]  /*0260*/  LDG.E R0, desc[UR6][R6.64+0xc] ;  /* 0x00000c0606007981 */ /* 0x000e28000c1e1900 */
[----:B------:R-:W0:Y:S02]  /*0270*/  LDG.E R8, desc[UR6][R10.64+-0x4000] ;  /* 0xffc000060a087981 */ /* 0x000e24000c1e1900 */
[----:B0-----:R-:W-:-:S05]  /*0280*/  FFMA R13, R0, R8, R17 ;  /* 0x00000008000d7223 */ /* 0x001fca0000000011 */
[----:B------:R0:W-:Y:S04]  /*0290*/  STG.E desc[UR6][R4.64], R13 ;  /* 0x0000000d04007986 */ /* 0x0001e8000c101906 */
[----:B------:R-:W1:Y:S04]  /*02a0*/  LDG.E R0, desc[UR6][R6.64+0x10] ;  /* 0x0000100606007981 */ /* 0x000e68000c1e1900 */
[----:B------:R-:W1:Y:S02]  /*02b0*/  LDG.E R8, desc[UR6][R10.64] ;  /* 0x000000060a087981 */ /* 0x000e64000c1e1900 */
[----:B-1----:R-:W-:-:S05]  /*02c0*/  FFMA R15, R0, R8, R13 ;  /* 0x00000008000f7223 */ /* 0x002fca000000000d */
[----:B------:R1:W-:Y:S04]  /*02d0*/  STG.E desc[UR6][R4.64], R15 ;  /* 0x0000000f04007986 */ /* 0x0003e8000c101906 */
[----:B------:R-:W2:Y:S04]  /*02e0*/  LDG.E R0, desc[UR6][R6.64+0x14] ;  /* 0x0000140606007981 */ /* 0x000ea8000c1e1900 */
[----:B------:R-:W2:Y:S02]  /*02f0*/  LDG.E R8, desc[UR6][R10.64+0x4000] ;  /* 0x004000060a087981 */ /* 0x000ea4000c1e1900 */
[----:B--2---:R-:W-:-:S05]  /*0300*/  FFMA R17, R0, R8, R15 ;  /* 0x0000000800117223 */ /* 0x004fca000000000f */
[----:B------:R2:W-:Y:S04]  /*0310*/  STG.E desc[UR6][R4.64], R17 ;  /* 0x0000001104007986 */ /* 0x0005e8000c101906 */
[----:B------:R-:W3:Y:S04]  /*0320*/  LDG.E R0, desc[UR6][R6.64+0x18] ;  /* 0x0000180606007981 */ /* 0x000ee8000c1e1900 */
[----:B------:R-:W3:Y:S02]  /*0330*/  LDG.E R8, desc[UR6][R10.64+0x8000] ;  /* 0x008000060a087981 */ /* 0x000ee4000c1e1900 */
[----:B---3--:R-:W-:-:S05]  /*0340*/  FFMA R19, R0, R8, R17 ;  /* 0x0000000800137223 */ /* 0x008fca0000000011 */
[----:B------:R-:W-:Y:S04]  /*0350*/  STG.E desc[UR6][R4.64], R19 ;  /* 0x0000001304007986 */ /* 0x000fe8000c101906 */
[----:B------:R-:W1:Y:S04]  /*0360*/  LDG.E R8, desc[UR6][R10.64+0xc000] ;  /* 0x00c000060a087981 */ /* 0x000e68000c1e1900 */
[----:B------:R-:W1:Y:S01]  /*0370*/  LDG.E R0, desc[UR6][R6.64+0x1c] ;  /* 0x00001c0606007981 */ /* 0x000e62000c1e1900 */
[----:B0-----:R-:W-:-:S05]  /*0380*/  IADD3 R13, PT, PT, R9, 0x8000, RZ ;  /* 0x00008000090d7810 */ /* 0x001fca0007ffe0ff */
[----:B------:R-:W-:-:S04]  /*0390*/  IMAD.WIDE R12, R13, 0x4, R2 ;  /* 0x000000040d0c7825 */ /* 0x000fc800078e0202 */
[----:B-1----:R-:W-:-:S05]  /*03a0*/  FFMA R15, R0, R8, R19 ;  /* 0x00000008000f7223 */ /* 0x002fca0000000013 */
        /* <DEDUP_REMOVED lines=12> */
[----:B------:R-:W-:Y:S04]  /*0470*/  STG.E desc[UR6][R4.64], R15 ;  /* 0x0000000f04007986 */ /* 0x000fe8000c101906 */
        /* <DEDUP_REMOVED lines=16> */
[----:B------:R-:W2:Y:S04]  /*0580*/  LDG.E R15, desc[UR6][R12.64+0xc000] ;  /* 0x00c000060c0f7981 */ /* 0x000ea8000c1e1900 */
[----:B------:R-:W2:Y:S01]  /*0590*/  LDG.E R0, desc[UR6][R6.64+0x3c] ;  /* 0x00003c0606007981 */ /* 0x000ea2000c1e1900 */
[----:B------:R-:W-:Y:S01]  /*05a0*/  IADD3 R9, PT, PT, R9, 0x10000, RZ ;  /* 0x0001000009097810 */ /* 0x000fe20007ffe0ff */
[----:B------:R-:W-:Y:S01]  /*05b0*/  UMOV UR4, 0x10 ;  /* 0x0000001000047882 */ /* 0x000fe20000000000 */
[----:B--2---:R-:W-:-:S05]  /*05c0*/  FFMA R15, R0, R15, R17 ;  /* 0x0000000f000f7223 */ /* 0x004fca0000000011 */
[----:B------:R1:W-:Y:S01]  /*05d0*/  STG.E desc[UR6][R4.64], R15 ;  /* 0x0000000f04007986 */ /* 0x0003e2000c101906 */
[----:B------:R-:W-:-:S04]  /*05e0*/  IADD3 R0, P0, PT, R6, 0x50, RZ ;  /* 0x0000005006007810 */ /* 0x000fc80007f1e0ff */
[----:B------:R-:W-:-:S09]  /*05f0*/  IADD3.X R21, PT, PT, RZ, R7, RZ, P0, !PT ;  /* 0x00000007ff157210 */ /* 0x000fd200007fe4ff */
.L_x_0:
[----:B-1----:R-:W-:Y:S01]  /*0600*/  IMAD.WIDE R10, R9, 0x4, R2 ;  /* 0x00000004090a7825 */ /* 0x002fe200078e0202 */
[----:B------:R-:W-:Y:S02]  /*0610*/  MOV R6, R0 ;  /* 0x0000000000067202 */ /* 0x000fe40000000f00 */
[----:B------:R-:W-:Y:S02]  /*0620*/  MOV R7, R21 ;  /* 0x0000001500077202 */ /* 0x000fe40000000f00 */
[----:B--2---:R-:W2:Y:S04]  /*0630*/  LDG.E R8, desc[UR6][R10.64+-0x10000] ;  /* 0xff0000060a087981 */ /* 0x004ea8000c1e1900 */
        /* <DEDUP_REMOVED lines=27> */
[----:B------:R-:W3:Y:S04]  /*07f0*/  LDG.E R8, desc[UR6][R10.64+0xc000] ;  /* 0x00c000060a087981 */ /* 0x000ee8000c1e1900 */
[----:B------:R-:W3:Y:S01]  /*0800*/  LDG.E R0, desc[UR6][R6.64+0xc] ;  /* 0x00000c0606007981 */ /* 0x000ee2000c1e1900 */
[----:B-1----:R-:W-:-:S05]  /*0810*/  IADD3 R13, PT, PT, R9, 0x8000, RZ ;  /* 0x00008000090d7810 */ /* 0x002fca0007ffe0ff */
[----:B------:R-:W-:-:S04]  /*0820*/  IMAD.WIDE R12, R13, 0x4, R2 ;  /* 0x000000040d0c7825 */ /* 0x000fc800078e0202 */
[----:B---3--:R-:W-:-:S05]  /*0830*/  FFMA R19, R0, R8, R15 ;  /* 0x0000000800137223 */ /* 0x008fca000000000f */
[----:B------:R-:W-:Y:S04]  /*0840*/  STG.E desc[UR6][R4.64], R19 ;  /* 0x0000001304007986 */ /* 0x000fe8000c101906 */
        /* <DEDUP_REMOVED lines=28> */
[----:B------:R-:W3:Y:S04]  /*0a10*/  LDG.E R8, desc[UR6][R12.64+0xc000] ;  /* 0x00c000060c087981 */ /* 0x000ee8000c1e1900 */
[----:B------:R-:W3:Y:S01]  /*0a20*/  LDG.E R0, desc[UR6][R6.64+0x2c] ;  /* 0x00002c0606007981 */ /* 0x000ee2000c1e1900 */
[----:B--2---:R-:W-:-:S05]  /*0a30*/  IADD3 R11, PT, PT, R9, 0x10000, RZ ;  /* 0x00010000090b7810 */ /* 0x004fca0007ffe0ff */
[----:B------:R-:W-:-:S04]  /*0a40*/  IMAD.WIDE R10, R11, 0x4, R2 ;  /* 0x000000040b0a7825 */ /* 0x000fc800078e0202 */
[----:B---3--:R-:W-:-:S05]  /*0a50*/  FFMA R19, R0, R8, R17 ;  /* 0x0000000800137223 */ /* 0x008fca0000000011 */
[----:B------:R-:W-:Y:S04]  /*0a60*/  STG.E desc[UR6][R4.64], R19 ;  /* 0x0000001304007986 */ /* 0x000fe8000c101906 */
[----:B------:R-:W0:Y:S04]  /*0a70*/  LDG.E R0, desc[UR6][R6.64+0x30] ;  /* 0x0000300606007981 */ /* 0x000e28000c1e1900 */
[----:B------:R-:W0:Y:S02]  /*0a80*/  LDG.E R8, desc[UR6][R10.64+-0x10000] ;  /* 0xff0000060a087981 */ /* 0x000e24000c1e1900 */
[----:B0-----:R-:W-:-:S05]  /*0a90*/  FFMA R15, R0, R8, R19 ;  /* 0x00000008000f7223 */ /* 0x001fca0000000013 */
[----:B------:R0:W-:Y:S04]  /*0aa0*/  STG.E desc[UR6][R4.64], R15 ;  /* 0x0000000f04007986 */ /* 0x0001e8000c101906 */
[----:B------:R-:W2:Y:S04]  /*0ab0*/  LDG.E R0, desc[UR6][R6.64+0x34] ;  /* 0x0000340606007981 */ /* 0x000ea8000c1e1900 */
[----:B------:R-:W2:Y:S02]  /*0ac0*/  LDG.E R8, desc[UR6][R10.64+-0xc000] ;  /* 0xff4000060a087981 */ /* 0x000ea4000c1e1900 */
[----:B--2---:R-:W-:-:S05]  /*0ad0*/  FFMA R13, R0, R8, R15 ;  /* 0x00000008000d7223 */ /* 0x004fca000000000f */
[----:B------:R2:W-:Y:S04]  /*0ae0*/  STG.E desc[UR6][R4.64], R13 ;  /* 0x0000000d04007986 */ /* 0x0005e8000c101906 */
[----:B------:R-:W1:Y:S04]  /*0af0*/  LDG.E R0, desc[UR6][R6.64+0x38] ;  /* 0x0000380606007981 */ /* 0x000e68000c1e1900 */
[----:B------:R-:W1:Y:S02]  /*0b00*/  LDG.E R8, desc[UR6][R10.64+-0x8000] ;  /* 0xff8000060a087981 */ /* 0x000e64000c1e1900 */
[----:B-1----:R-:W-:-:S05]  /*0b10*/  FFMA R17, R0, R8, R13 ;  /* 0x0000000800117223 */ /* 0x002fca000000000d */
[----:B------:R1:W-:Y:S04]  /*0b20*/  STG.E desc[UR6][R4.64], R17 ;  /* 0x0000001104007986 */ /* 0x0003e8000c101906 */
        /* <DEDUP_REMOVED lines=16> */
[----:B------:R-:W3:Y:S04]  /*0c30*/  LDG.E R8, desc[UR6][R10.64+0xc000] ;  /* 0x00c000060a087981 */ /* 0x000ee8000c1e1900 */
[----:B------:R-:W3:Y:S01]  /*0c40*/  LDG.E R0, desc[UR6][R6.64+0x4c] ;  /* 0x00004c0606007981 */ /* 0x000ee2000c1e1900 */
[----:B--2---:R-:W-:-:S05]  /*0c50*/  IADD3 R13, PT, PT, R9, 0x18000, RZ ;  /* 0x00018000090d7810 */ /* 0x004fca0007ffe0ff */
[----:B------:R-:W-:-:S04]  /*0c60*/  IMAD.WIDE R12, R13, 0x4, R2 ;  /* 0x000000040d0c7825 */ /* 0x000fc800078e0202 */
[----:B---3--:R-:W-:-:S05]  /*0c70*/  FFMA R19, R0, R8, R15 ;  /* 0x0000000800137223 */ /* 0x008fca000000000f */
        /* <DEDUP_REMOVED lines=35> */
[----:B------:R-:W2:Y:S04]  /*0eb0*/  LDG.E R0, desc[UR6][R6.64+0x70] ;  /* 0x0000700606007981 */ /* 0x000ea8000c1e1900 */
[----:B0-----:R-:W2:Y:S02]  /*0ec0*/  LDG.E R15, desc[UR6][R10.64+-0x10000] ;  /* 0xff0000060a0f7981 */ /* 0x001ea4000c1e1900 */
[----:B--2---:R-:W-:-:S05]  /*0ed0*/  FFMA R15, R0, R15, R19 ;  /* 0x0000000f000f7223 */ /* 0x004fca0000000013 */
        /* <DEDUP_REMOVED lines=21> */
[----:B------:R-:W3:Y:S04]  /*1030*/  LDG.E R0, desc[UR6][R6.64+0x88] ;  /* 0x0000880606007981 */ /* 0x000ee8000c1e1900 */
[----:B------:R-:W3:Y:S02]  /*1040*/  LDG.E R8, desc[UR6][R10.64+0x8000] ;  /* 0x008000060a087981 */ /* 0x000ee4000c1e1900 */
[----:B---3--:R-:W-:-:S05]  /*1050*/  FFMA R19, R0, R8, R17 ;  /* 0x0000000800137223 */ /* 0x008fca0000000011 */
[----:B------:R2:W-:Y:S04]  /*1060*/  STG.E desc[UR6][R4.64], R19 ;  /* 0x0000001304007986 */ /* 0x0005e8000c101906 */
[----:B0-----:R-:W3:Y:S04]  /*1070*/  LDG.E R15, desc[UR6][R10.64+0xc000] ;  /* 0x00c000060a0f7981 */ /* 0x001ee8000c1e1900 */
[----:B------:R-:W3:Y:S01]  /*1080*/  LDG.E R0, desc[UR6][R6.64+0x8c] ;  /* 0x00008c0606007981 */ /* 0x000ee2000c1e1900 */
[----:B------:R-:W-:-:S04]  /*1090*/  UIADD3 UR4, UPT, UPT, UR4, 0x28, URZ ;  /* 0x0000002804047890 */ /* 0x000fc8000fffe0ff */
[----:B------:R-:W-:Y:S01]  /*10a0*/  UISETP.NE.AND UP0, UPT, UR4, 0x1000, UPT ;  /* 0x000010000400788c */ /* 0x000fe2000bf05270 */
[----:B------:R-:W-:Y:S01]  /*10b0*/  IADD3 R9, PT, PT, R9, 0x28000, RZ ;  /* 0x0002800009097810 */ /* 0x000fe20007ffe0ff */
[----:B---3--:R-:W-:-:S05]  /*10c0*/  FFMA R15, R0, R15, R19 ;  /* 0x0000000f000f7223 */ /* 0x008fca0000000013 */
[----:B------:R2:W-:Y:S01]  /*10d0*/  STG.E desc[UR6][R4.64], R15 ;  /* 0x0000000f04007986 */ /* 0x0005e2000c101906 */
[----:B------:R-:W-:-:S04]  /*10e0*/  IADD3 R0, P0, PT, R6, 0xa0, RZ ;  /* 0x000000a006007810 */ /* 0x000fc80007f1e0ff */
[----:B------:R-:W-:Y:S01]  /*10f0*/  IADD3.X R21, PT, PT, RZ, R7, RZ, P0, !PT ;  /* 0x00000007ff157210 */ /* 0x000fe200007fe4ff */
[----:B------:R-:W-:Y:S08]  /*1100*/  BRA.U UP0, `(.L_x_0) ;  /* 0xfffffff5003c7547 */ /* 0x000ff0000b83ffff */
[----:B------:R-:W-:Y:S05]  /*1110*/  EXIT ;  /* 0x000000000000794d */ /* 0x000fea0003800000 */
.L_x_1:
[----:B------:R-:W-:-:S00]  /*1120*/  BRA `(.L_x_1) ;  /* 0xfffffffc00fc7947 */ /* 0x000fc0000383ffff */
[----:B------:R-:W-:-:S00]  /*1130*/  NOP ;  /* 0x0000000000007918 */ /* 0x000fc00000000000 */
        /* <DEDUP_REMOVED lines=12> */
.L_x_2:


//--------------------- .nv.shared.reserved.0     --------------------------
	.section	.nv.shared.reserved.0,"aw",@nobits
	.weak		__nv_reservedSMEM_offset_0_alias
	.size		__nv_reservedSMEM_offset_0_alias, 0, 64
	.other		__nv_reservedSMEM_offset_0_alias,@"STO_CUDA_RESERVED_SHARED STV_DEFAULT"
__nv_reservedSMEM_offset_0_alias:
	.zero		0
	.zero		64


//--------------------- .nv.constant0._Z20matrixMultiplicationPfS_S_ --------------------------
	.section	.nv.constant0._Z20matrixMultiplicationPfS_S_,"a",@progbits
	.sectionflags	@""
	.align	4
.nv.constant0._Z20matrixMultiplicationPfS_S_:
	.zero		920


//--------------------- SYMBOLS --------------------------

	.type		.nv.reservedSmem.offset0,@object
	.size		.nv.reservedSmem.offset0,0x4
